//
// Generated by NVIDIA NVVM Compiler
//
// Compiler Build ID: CL-36424714
// Cuda compilation tools, release 13.0, V13.0.88
// Based on NVVM 20.0.0
//

.version 9.0
.target sm_100
.address_size 64

	// .globl	_Z17vecAdditionKernelPfS_S_

.visible .entry _Z17vecAdditionKernelPfS_S_(
	.param .u64 .ptr .align 1 _Z17vecAdditionKernelPfS_S__param_0,
	.param .u64 .ptr .align 1 _Z17vecAdditionKernelPfS_S__param_1,
	.param .u64 .ptr .align 1 _Z17vecAdditionKernelPfS_S__param_2
)
{
	.reg .b32 	%r<5>;
	.reg .b32 	%f<4>;
	.reg .b64 	%rd<11>;

	ld.param.u64 	%rd1, [_Z17vecAdditionKernelPfS_S__param_0];
	ld.param.u64 	%rd2, [_Z17vecAdditionKernelPfS_S__param_1];
	ld.param.u64 	%rd3, [_Z17vecAdditionKernelPfS_S__param_2];
	cvta.to.global.u64 	%rd4, %rd3;
	cvta.to.global.u64 	%rd5, %rd2;
	cvta.to.global.u64 	%rd6, %rd1;
	mov.u32 	%r1, %tid.x;
	mov.u32 	%r2, %ctaid.x;
	mov.u32 	%r3, %ntid.x;
	mad.lo.s32 	%r4, %r2, %r3, %r1;
	mul.wide.s32 	%rd7, %r4, 4;
	add.s64 	%rd8, %rd6, %rd7;
	ld.global.f32 	%f1, [%rd8];
	add.s64 	%rd9, %rd5, %rd7;
	ld.global.f32 	%f2, [%rd9];
	add.f32 	%f3, %f1, %f2;
	add.s64 	%rd10, %rd4, %rd7;
	st.global.f32 	[%rd10], %f3;
	ret;

}


// ===== COMPILED SASS (sm_100) =====

	.target	sm_100

	.elftype	@"ET_EXEC"


//--------------------- .note.nv.tkinfo           --------------------------
	.section	.note.nv.tkinfo,"",@"SHT_NOTE"
	.sectionflags	@"SHF_NOTE_NV_TKINFO"
	.tkinfo
        /*0018*/ 	.word	0x00000002
        /*0030*/ 	.string	""
        /*0030*/ 	.string	"ptxas"
        /*0030*/ 	.string	"Cuda compilation tools, release 13.0, V13.0.88"
        /*0030*/ 	.string	"Build cuda_13.0.r13.0/compiler.36424714_0"
        /*0030*/ 	.string	"-arch sm_100 -m 64 "



//--------------------- .note.nv.cuinfo           --------------------------
	.section	.note.nv.cuinfo,"",@"SHT_NOTE"
	.sectionflags	@"SHF_NOTE_NV_CUINFO"
        /*0018*/ 	.short	0x0002
        /*001a*/ 	.short	0x0064
        /*001c*/ 	.short	0x0082
	.zero		2


//--------------------- .nv.info                  --------------------------
	.section	.nv.info,"",@"SHT_CUDA_INFO"
	.align	4


	//----- nvinfo : EIATTR_REGCOUNT
	.align		4
        /*0000*/ 	.byte	0x04, 0x2f
        /*0002*/ 	.short	(.L_1 - .L_0)
	.align		4
.L_0:
        /*0004*/ 	.word	index@(_Z17vecAdditionKernelPfS_S_)
        /*0008*/ 	.word	0x0000000c


	//----- nvinfo : EIATTR_FRAME_SIZE
	.align		4
.L_1:
        /*000c*/ 	.byte	0x04, 0x11
        /*000e*/ 	.short	(.L_3 - .L_2)
	.align		4
.L_2:
        /*0010*/ 	.word	index@(_Z17vecAdditionKernelPfS_S_)
        /*0014*/ 	.word	0x00000000


	//----- nvinfo : EIATTR_MIN_STACK_SIZE
	.align		4
.L_3:
        /*0018*/ 	.byte	0x04, 0x12
        /*001a*/ 	.short	(.L_5 - .L_4)
	.align		4
.L_4:
        /*001c*/ 	.word	index@(_Z17vecAdditionKernelPfS_S_)
        /*0020*/ 	.word	0x00000000
.L_5:


//--------------------- .nv.compat                --------------------------
	.section	.nv.compat,"",@"SHT_CUDA_COMPAT_INFO"
	.align	4
        /*0000*/ 	.byte	0x02, 0x09, 0x00, 0x00, 0x02, 0x02, 0x01, 0x00, 0x02, 0x05, 0x05, 0x00, 0x03, 0x07, 0x01, 0x01
        /*0010*/ 	.byte	0x02, 0x03, 0x00, 0x00, 0x02, 0x06, 0x01, 0x00, 0x04, 0x0b, 0x08, 0x00, 0x09, 0x00, 0x00, 0x00
        /*0020*/ 	.byte	0x00, 0x00, 0x00, 0x00


//--------------------- .nv.info._Z17vecAdditionKernelPfS_S_ --------------------------
	.section	.nv.info._Z17vecAdditionKernelPfS_S_,"",@"SHT_CUDA_INFO"
	.sectionflags	@""
	.align	4


	//----- nvinfo : EIATTR_CUDA_API_VERSION
	.align		4
        /*0000*/ 	.byte	0x04, 0x37
        /*0002*/ 	.short	(.L_7 - .L_6)
.L_6:
        /*0004*/ 	.word	0x00000082


	//----- nvinfo : EIATTR_KPARAM_INFO
	.align		4
.L_7:
        /*0008*/ 	.byte	0x04, 0x17
        /*000a*/ 	.short	(.L_9 - .L_8)
.L_8:
        /*000c*/ 	.word	0x00000000
        /*0010*/ 	.short	0x0002
        /*0012*/ 	.short	0x0010
        /*0014*/ 	.byte	0x00, 0xf5, 0x21, 0x00


	//----- nvinfo : EIATTR_KPARAM_INFO
	.align		4
.L_9:
        /*0018*/ 	.byte	0x04, 0x17
        /*001a*/ 	.short	(.L_11 - .L_10)
.L_10:
        /*001c*/ 	.word	0x00000000
        /*0020*/ 	.short	0x0001
        /*0022*/ 	.short	0x0008
        /*0024*/ 	.byte	0x00, 0xf5, 0x21, 0x00


	//----- nvinfo : EIATTR_KPARAM_INFO
	.align		4
.L_11:
        /*0028*/ 	.byte	0x04, 0x17
        /*002a*/ 	.short	(.L_13 - .L_12)
.L_12:
        /*002c*/ 	.word	0x00000000
        /*0030*/ 	.short	0x0000
        /*0032*/ 	.short	0x0000
        /*0034*/ 	.byte	0x00, 0xf5, 0x21, 0x00


	//----- nvinfo : EIATTR_SPARSE_MMA_MASK
	.align		4
.L_13:
        /*0038*/ 	.byte	0x03, 0x50
        /*003a*/ 	.short	0x0000


	//----- nvinfo : EIATTR_MAXREG_COUNT
	.align		4
        /*003c*/ 	.byte	0x03, 0x1b
        /*003e*/ 	.short	0x00ff


	//----- nvinfo : EIATTR_MERCURY_ISA_VERSION
	.align		4
        /*0040*/ 	.byte	0x03, 0x5f
        /*0042*/ 	.short	0x0101


	//----- nvinfo : EIATTR_VRC_CTA_INIT_COUNT
	.align		4
        /*0044*/ 	.byte	0x02, 0x4a
	.zero		1
	.zero		1


	//----- nvinfo : EIATTR_EXIT_INSTR_OFFSETS
	.align		4
        /*0048*/ 	.byte	0x04, 0x1c
        /*004a*/ 	.short	(.L_15 - .L_14)


	//   ....[0]....
.L_14:
        /*004c*/ 	.word	0x00000100


	//----- nvinfo : EIATTR_CBANK_PARAM_SIZE
	.align		4
.L_15:
        /*0050*/ 	.byte	0x03, 0x19
        /*0052*/ 	.short	0x0018


	//----- nvinfo : EIATTR_PARAM_CBANK
	.align		4
        /*0054*/ 	.byte	0x04, 0x0a
        /*0056*/ 	.short	(.L_17 - .L_16)
	.align		4
.L_16:
        /*0058*/ 	.word	index@(.nv.constant0._Z17vecAdditionKernelPfS_S_)
        /*005c*/ 	.short	0x0380
        /*005e*/ 	.short	0x0018


	//----- nvinfo : EIATTR_SW_WAR
	.align		4
.L_17:
        /*0060*/ 	.byte	0x04, 0x36
        /*0062*/ 	.short	(.L_19 - .L_18)
.L_18:
        /*0064*/ 	.word	0x00000008
.L_19:


//--------------------- .nv.callgraph             --------------------------
	.section	.nv.callgraph,"",@"SHT_CUDA_CALLGRAPH"
	.align	4
	.sectionentsize	8
	.align		4
        /*0000*/ 	.word	0x00000000
	.align		4
        /*0004*/ 	.word	0xffffffff
	.align		4
        /*0008*/ 	.word	0x00000000
	.align		4
        /*000c*/ 	.word	0xfffffffe
	.align		4
        /*0010*/ 	.word	0x00000000
	.align		4
        /*0014*/ 	.word	0xfffffffd
	.align		4
        /*0018*/ 	.word	0x00000000
	.align		4
        /*001c*/ 	.word	0xfffffffc


//--------------------- .text._Z17vecAdditionKernelPfS_S_ --------------------------
	.section	.text._Z17vecAdditionKernelPfS_S_,"ax",@progbits
	.align	128
        .global         _Z17vecAdditionKernelPfS_S_
        .type           _Z17vecAdditionKernelPfS_S_,@function
        .size           _Z17vecAdditionKernelPfS_S_,(.L_x_1 - _Z17vecAdditionKernelPfS_S_)
        .other          _Z17vecAdditionKernelPfS_S_,@"STO_CUDA_ENTRY STV_DEFAULT"
_Z17vecAdditionKernelPfS_S_:
.text._Z17vecAdditionKernelPfS_S_:
[----:B------:R-:W-:Y:S01]  /*0000*/  LDC R1, c[0x0][0x37c] ;  /* 0x0000df00ff017b82 */ /* 0x000fe20000000800 */
[----:B------:R-:W0:Y:S07]  /*0010*/  S2R R9, SR_TID.X ;  /* 0x0000000000097919 */ /* 0x000e2e0000002100 */
[----:B------:R-:W0:Y:S01]  /*0020*/  S2UR UR6, SR_CTAID.X ;  /* 0x00000000000679c3 */ /* 0x000e220000002500 */
[----:B------:R-:W1:Y:S07]  /*0030*/  LDCU.64 UR4, c[0x0][0x358] ;  /* 0x00006b00ff0477ac */ /* 0x000e6e0008000a00 */
[----:B------:R-:W0:Y:S08]  /*0040*/  LDC R0, c[0x0][0x360] ;  /* 0x0000d800ff007b82 */ /* 0x000e300000000800 */
[----:B------:R-:W2:Y:S08]  /*0050*/  LDC.64 R2, c[0x0][0x380] ;  /* 0x0000e000ff027b82 */ /* 0x000eb00000000a00 */
[----:B------:R-:W3:Y:S01]  /*0060*/  LDC.64 R4, c[0x0][0x388] ;  /* 0x0000e200ff047b82 */ /* 0x000ee20000000a00 */
[----:B0-----:R-:W-:-:S07]  /*0070*/  IMAD R9, R0, UR6, R9 ;  /* 0x0000000600097c24 */ /* 0x001fce000f8e0209 */
[----:B------:R-:W0:Y:S01]  /*0080*/  LDC.64 R6, c[0x0][0x390] ;  /* 0x0000e400ff067b82 */ /* 0x000e220000000a00 */
[----:B--2---:R-:W-:-:S06]  /*0090*/  IMAD.WIDE R2, R9, 0x4, R2 ;  /* 0x0000000409027825 */ /* 0x004fcc00078e0202 */
[----:B-1----:R-:W2:Y:S01]  /*00a0*/  LDG.E R2, desc[UR4][R2.64] ;  /* 0x0000000402027981 */ /* 0x002ea2000c1e1900 */
[----:B---3--:R-:W-:-:S06]  /*00b0*/  IMAD.WIDE R4, R9, 0x4, R4 ;  /* 0x0000000409047825 */ /* 0x008fcc00078e0204 */
[----:B------:R-:W2:Y:S01]  /*00c0*/  LDG.E R5, desc[UR4][R4.64] ;  /* 0x0000000404057981 */ /* 0x000ea2000c1e1900 */
[----:B0-----:R-:W-:-:S04]  /*00d0*/  IMAD.WIDE R6, R9, 0x4, R6 ;  /* 0x0000000409067825 */ /* 0x001fc800078e0206 */
[----:B--2---:R-:W-:-:S05]  /*00e0*/  FADD R9, R2, R5 ;  /* 0x0000000502097221 */ /* 0x004fca0000000000 */
[----:B------:R-:W-:Y:S01]  /*00f0*/  STG.E desc[UR4][R6.64], R9 ;  /* 0x0000000906007986 */ /* 0x000fe2000c101904 */
[----:B------:R-:W-:Y:S05]  /*0100*/  EXIT ;  /* 0x000000000000794d */ /* 0x000fea0003800000 */
.L_x_0:
[----:B------:R-:W-:-:S00]  /*0110*/  BRA `(.L_x_0) ;  /* 0xfffffffc00fc7947 */ /* 0x000fc0000383ffff */
[----:B------:R-:W-:-:S00]  /*0120*/  NOP ;  /* 0x0000000000007918 */ /* 0x000fc00000000000 */
        /* <DEDUP_REMOVED lines=13> */
.L_x_1:


//--------------------- .nv.shared.reserved.0     --------------------------
	.section	.nv.shared.reserved.0,"aw",@nobits
	.weak		__nv_reservedSMEM_offset_0_alias
	.size		__nv_reservedSMEM_offset_0_alias, 0, 64
	.other		__nv_reservedSMEM_offset_0_alias,@"STO_CUDA_RESERVED_SHARED STV_DEFAULT"
__nv_reservedSMEM_offset_0_alias:
	.zero		0
	.zero		64


//--------------------- .nv.constant0._Z17vecAdditionKernelPfS_S_ --------------------------
	.section	.nv.constant0._Z17vecAdditionKernelPfS_S_,"a",@progbits
	.sectionflags	@""
	.align	4
.nv.constant0._Z17vecAdditionKernelPfS_S_:
	.zero		920


//--------------------- SYMBOLS --------------------------

	.type		.nv.reservedSmem.offset0,@object
	.size		.nv.reservedSmem.offset0,0x4
